//
// Generated by NVIDIA NVVM Compiler
//
// Compiler Build ID: CL-36424714
// Cuda compilation tools, release 13.0, V13.0.88
// Based on NVVM 20.0.0
//

.version 9.0
.target sm_100
.address_size 64

	// .globl	_Z10scanKernelPi
// _ZZ10scanKernelPiE4temp has been demoted

.visible .entry _Z10scanKernelPi(
	.param .u64 .ptr .align 1 _Z10scanKernelPi_param_0
)
{
	.reg .pred 	%p<6>;
	.reg .b32 	%r<25>;
	.reg .b64 	%rd<5>;
	// demoted variable
	.shared .align 4 .b8 _ZZ10scanKernelPiE4temp[4096];
	ld.param.u64 	%rd2, [_Z10scanKernelPi_param_0];
	cvta.to.global.u64 	%rd3, %rd2;
	mov.u32 	%r1, %tid.x;
	mov.u32 	%r9, %ctaid.x;
	mov.u32 	%r2, %ntid.x;
	mad.lo.s32 	%r3, %r9, %r2, %r1;
	setp.gt.s32 	%p1, %r3, 999999;
	mul.wide.s32 	%rd4, %r3, 4;
	add.s64 	%rd1, %rd3, %rd4;
	shl.b32 	%r10, %r1, 2;
	mov.u32 	%r11, _ZZ10scanKernelPiE4temp;
	add.s32 	%r4, %r11, %r10;
	@%p1 bra 	$L__BB0_2;
	ld.global.u32 	%r13, [%rd1];
	st.shared.u32 	[%r4], %r13;
	bra.uni 	$L__BB0_3;
$L__BB0_2:
	mov.b32 	%r12, 0;
	st.shared.u32 	[%r4], %r12;
$L__BB0_3:
	bar.sync 	0;
	setp.lt.u32 	%p2, %r2, 2;
	@%p2 bra 	$L__BB0_8;
	mov.b32 	%r23, 1;
$L__BB0_5:
	setp.lt.u32 	%p3, %r1, %r23;
	mov.b32 	%r24, 0;
	@%p3 bra 	$L__BB0_7;
	sub.s32 	%r16, %r1, %r23;
	shl.b32 	%r17, %r16, 2;
	add.s32 	%r19, %r11, %r17;
	ld.shared.u32 	%r24, [%r19];
$L__BB0_7:
	bar.sync 	0;
	ld.shared.u32 	%r20, [%r4];
	add.s32 	%r21, %r20, %r24;
	st.shared.u32 	[%r4], %r21;
	bar.sync 	0;
	shl.b32 	%r23, %r23, 1;
	setp.lt.u32 	%p4, %r23, %r2;
	@%p4 bra 	$L__BB0_5;
$L__BB0_8:
	setp.gt.s32 	%p5, %r3, 999999;
	@%p5 bra 	$L__BB0_10;
	ld.shared.u32 	%r22, [%r4];
	st.global.u32 	[%rd1], %r22;
$L__BB0_10:
	ret;

}


// ===== COMPILED SASS (sm_100) =====

	.target	sm_100

	.elftype	@"ET_EXEC"


//--------------------- .note.nv.tkinfo           --------------------------
	.section	.note.nv.tkinfo,"",@"SHT_NOTE"
	.sectionflags	@"SHF_NOTE_NV_TKINFO"
	.tkinfo
        /*0018*/ 	.word	0x00000002
        /*0030*/ 	.string	""
        /*0030*/ 	.string	"ptxas"
        /*0030*/ 	.string	"Cuda compilation tools, release 13.0, V13.0.88"
        /*0030*/ 	.string	"Build cuda_13.0.r13.0/compiler.36424714_0"
        /*0030*/ 	.string	"-arch sm_100 -m 64 "



//--------------------- .note.nv.cuinfo           --------------------------
	.section	.note.nv.cuinfo,"",@"SHT_NOTE"
	.sectionflags	@"SHF_NOTE_NV_CUINFO"
        /*0018*/ 	.short	0x0002
        /*001a*/ 	.short	0x0064
        /*001c*/ 	.short	0x0082
	.zero		2


//--------------------- .nv.info                  --------------------------
	.section	.nv.info,"",@"SHT_CUDA_INFO"
	.align	4


	//----- nvinfo : EIATTR_REGCOUNT
	.align		4
        /*0000*/ 	.byte	0x04, 0x2f
        /*0002*/ 	.short	(.L_1 - .L_0)
	.align		4
.L_0:
        /*0004*/ 	.word	index@(_Z10scanKernelPi)
        /*0008*/ 	.word	0x0000000c


	//----- nvinfo : EIATTR_FRAME_SIZE
	.align		4
.L_1:
        /*000c*/ 	.byte	0x04, 0x11
        /*000e*/ 	.short	(.L_3 - .L_2)
	.align		4
.L_2:
        /*0010*/ 	.word	index@(_Z10scanKernelPi)
        /*0014*/ 	.word	0x00000000


	//----- nvinfo : EIATTR_MIN_STACK_SIZE
	.align		4
.L_3:
        /*0018*/ 	.byte	0x04, 0x12
        /*001a*/ 	.short	(.L_5 - .L_4)
	.align		4
.L_4:
        /*001c*/ 	.word	index@(_Z10scanKernelPi)
        /*0020*/ 	.word	0x00000000
.L_5:


//--------------------- .nv.compat                --------------------------
	.section	.nv.compat,"",@"SHT_CUDA_COMPAT_INFO"
	.align	4
        /*0000*/ 	.byte	0x02, 0x09, 0x00, 0x00, 0x02, 0x02, 0x01, 0x00, 0x02, 0x05, 0x05, 0x00, 0x03, 0x07, 0x01, 0x01
        /*0010*/ 	.byte	0x02, 0x03, 0x00, 0x00, 0x02, 0x06, 0x01, 0x00, 0x04, 0x0b, 0x08, 0x00, 0x09, 0x00, 0x00, 0x00
        /*0020*/ 	.byte	0x00, 0x00, 0x00, 0x00


//--------------------- .nv.info._Z10scanKernelPi --------------------------
	.section	.nv.info._Z10scanKernelPi,"",@"SHT_CUDA_INFO"
	.sectionflags	@""
	.align	4


	//----- nvinfo : EIATTR_CUDA_API_VERSION
	.align		4
        /*0000*/ 	.byte	0x04, 0x37
        /*0002*/ 	.short	(.L_7 - .L_6)
.L_6:
        /*0004*/ 	.word	0x00000082


	//----- nvinfo : EIATTR_KPARAM_INFO
	.align		4
.L_7:
        /*0008*/ 	.byte	0x04, 0x17
        /*000a*/ 	.short	(.L_9 - .L_8)
.L_8:
        /*000c*/ 	.word	0x00000000
        /*0010*/ 	.short	0x0000
        /*0012*/ 	.short	0x0000
        /*0014*/ 	.byte	0x00, 0xf5, 0x21, 0x00


	//----- nvinfo : EIATTR_SPARSE_MMA_MASK
	.align		4
.L_9:
        /*0018*/ 	.byte	0x03, 0x50
        /*001a*/ 	.short	0x0000


	//----- nvinfo : EIATTR_MAXREG_COUNT
	.align		4
        /*001c*/ 	.byte	0x03, 0x1b
        /*001e*/ 	.short	0x00ff


	//----- nvinfo : EIATTR_NUM_BARRIERS
	.align		4
        /*0020*/ 	.byte	0x02, 0x4c
        /*0022*/ 	.byte	0x01
	.zero		1


	//----- nvinfo : EIATTR_MERCURY_ISA_VERSION
	.align		4
        /*0024*/ 	.byte	0x03, 0x5f
        /*0026*/ 	.short	0x0101


	//----- nvinfo : EIATTR_VRC_CTA_INIT_COUNT
	.align		4
        /*0028*/ 	.byte	0x02, 0x4a
	.zero		1
	.zero		1


	//----- nvinfo : EIATTR_EXIT_INSTR_OFFSETS
	.align		4
        /*002c*/ 	.byte	0x04, 0x1c
        /*002e*/ 	.short	(.L_11 - .L_10)


	//   ....[0]....
.L_10:
        /*0030*/ 	.word	0x00000220


	//   ....[1]....
        /*0034*/ 	.word	0x00000250


	//----- nvinfo : EIATTR_CBANK_PARAM_SIZE
	.align		4
.L_11:
        /*0038*/ 	.byte	0x03, 0x19
        /*003a*/ 	.short	0x0008


	//----- nvinfo : EIATTR_PARAM_CBANK
	.align		4
        /*003c*/ 	.byte	0x04, 0x0a
        /*003e*/ 	.short	(.L_13 - .L_12)
	.align		4
.L_12:
        /*0040*/ 	.word	index@(.nv.constant0._Z10scanKernelPi)
        /*0044*/ 	.short	0x0380
        /*0046*/ 	.short	0x0008


	//----- nvinfo : EIATTR_SW_WAR
	.align		4
.L_13:
        /*0048*/ 	.byte	0x04, 0x36
        /*004a*/ 	.short	(.L_15 - .L_14)
.L_14:
        /*004c*/ 	.word	0x00000008
.L_15:


//--------------------- .nv.callgraph             --------------------------
	.section	.nv.callgraph,"",@"SHT_CUDA_CALLGRAPH"
	.align	4
	.sectionentsize	8
	.align		4
        /*0000*/ 	.word	0x00000000
	.align		4
        /*0004*/ 	.word	0xffffffff
	.align		4
        /*0008*/ 	.word	0x00000000
	.align		4
        /*000c*/ 	.word	0xfffffffe
	.align		4
        /*0010*/ 	.word	0x00000000
	.align		4
        /*0014*/ 	.word	0xfffffffd
	.align		4
        /*0018*/ 	.word	0x00000000
	.align		4
        /*001c*/ 	.word	0xfffffffc


//--------------------- .text._Z10scanKernelPi    --------------------------
	.section	.text._Z10scanKernelPi,"ax",@progbits
	.align	128
        .global         _Z10scanKernelPi
        .type           _Z10scanKernelPi,@function
        .size           _Z10scanKernelPi,(.L_x_3 - _Z10scanKernelPi)
        .other          _Z10scanKernelPi,@"STO_CUDA_ENTRY STV_DEFAULT"
_Z10scanKernelPi:
.text._Z10scanKernelPi:
[----:B------:R-:W-:Y:S01]  /*0000*/  LDC R1, c[0x0][0x37c] ;  /* 0x0000df00ff017b82 */ /* 0x000fe20000000800 */
[----:B------:R-:W0:Y:S07]  /*0010*/  S2R R6, SR_TID.X ;  /* 0x0000000000067919 */ /* 0x000e2e0000002100 */
[----:B------:R-:W0:Y:S01]  /*0020*/  S2UR UR4, SR_CTAID.X ;  /* 0x00000000000479c3 */ /* 0x000e220000002500 */
[----:B------:R-:W1:Y:S07]  /*0030*/  LDCU.64 UR6, c[0x0][0x358] ;  /* 0x00006b00ff0677ac */ /* 0x000e6e0008000a00 */
[----:B------:R-:W0:Y:S08]  /*0040*/  LDC R9, c[0x0][0x360] ;  /* 0x0000d800ff097b82 */ /* 0x000e300000000800 */
[----:B------:R-:W2:Y:S01]  /*0050*/  LDC.64 R2, c[0x0][0x380] ;  /* 0x0000e000ff027b82 */ /* 0x000ea20000000a00 */
[----:B0-----:R-:W-:-:S05]  /*0060*/  IMAD R5, R9, UR4, R6 ;  /* 0x0000000409057c24 */ /* 0x001fca000f8e0206 */
[C---:B------:R-:W-:Y:S01]  /*0070*/  ISETP.GT.AND P1, PT, R5.reuse, 0xf423f, PT ;  /* 0x000f423f0500780c */ /* 0x040fe20003f24270 */
[----:B--2---:R-:W-:-:S12]  /*0080*/  IMAD.WIDE R2, R5, 0x4, R2 ;  /* 0x0000000405027825 */ /* 0x004fd800078e0202 */
[----:B-1----:R-:W2:Y:S01]  /*0090*/  @!P1 LDG.E R7, desc[UR6][R2.64] ;  /* 0x0000000602079981 */ /* 0x002ea2000c1e1900 */
[----:B------:R-:W0:Y:S01]  /*00a0*/  S2UR UR5, SR_CgaCtaId ;  /* 0x00000000000579c3 */ /* 0x000e220000008800 */
[----:B------:R-:W-:Y:S01]  /*00b0*/  UMOV UR4, 0x400 ;  /* 0x0000040000047882 */ /* 0x000fe20000000000 */
[----:B------:R-:W-:Y:S02]  /*00c0*/  ISETP.GE.U32.AND P2, PT, R9, 0x2, PT ;  /* 0x000000020900780c */ /* 0x000fe40003f46070 */
[----:B------:R-:W-:Y:S01]  /*00d0*/  ISETP.GT.AND P0, PT, R5, 0xf423f, PT ;  /* 0x000f423f0500780c */ /* 0x000fe20003f04270 */
[----:B0-----:R-:W-:-:S06]  /*00e0*/  ULEA UR4, UR5, UR4, 0x18 ;  /* 0x0000000405047291 */ /* 0x001fcc000f8ec0ff */
[----:B------:R-:W-:-:S05]  /*00f0*/  LEA R0, R6, UR4, 0x2 ;  /* 0x0000000406007c11 */ /* 0x000fca000f8e10ff */
[----:B--2---:R0:W-:Y:S04]  /*0100*/  @!P1 STS [R0], R7 ;  /* 0x0000000700009388 */ /* 0x0041e80000000800 */
[----:B------:R0:W-:Y:S01]  /*0110*/  @P1 STS [R0], RZ ;  /* 0x000000ff00001388 */ /* 0x0001e20000000800 */
[----:B------:R-:W-:Y:S06]  /*0120*/  BAR.SYNC.DEFER_BLOCKING 0x0 ;  /* 0x0000000000007b1d */ /* 0x000fec0000010000 */
[----:B------:R-:W-:Y:S05]  /*0130*/  @!P2 BRA `(.L_x_0) ;  /* 0x000000000038a947 */ /* 0x000fea0003800000 */
[----:B------:R-:W-:-:S05]  /*0140*/  UMOV UR5, 0x1 ;  /* 0x0000000100057882 */ /* 0x000fca0000000000 */
.L_x_1:
[----:B------:R-:W-:Y:S01]  /*0150*/  ISETP.GE.U32.AND P1, PT, R6, UR5, PT ;  /* 0x0000000506007c0c */ /* 0x000fe2000bf26070 */
[----:B------:R-:W-:-:S12]  /*0160*/  IMAD.MOV.U32 R4, RZ, RZ, RZ ;  /* 0x000000ffff047224 */ /* 0x000fd800078e00ff */
[----:B------:R-:W-:Y:S01]  /*0170*/  @P1 VIADD R5, R6, -UR5 ;  /* 0x8000000506051c36 */ /* 0x000fe20008000000 */
[----:B------:R-:W-:-:S04]  /*0180*/  USHF.L.U32 UR5, UR5, 0x1, URZ ;  /* 0x0000000105057899 */ /* 0x000fc800080006ff */
[----:B------:R-:W-:-:S05]  /*0190*/  @P1 LEA R5, R5, UR4, 0x2 ;  /* 0x0000000405051c11 */ /* 0x000fca000f8e10ff */
[----:B------:R-:W-:Y:S01]  /*01a0*/  @P1 LDS R4, [R5] ;  /* 0x0000000005041984 */ /* 0x000fe20000000800 */
[----:B------:R-:W-:Y:S01]  /*01b0*/  BAR.SYNC.DEFER_BLOCKING 0x0 ;  /* 0x0000000000007b1d */ /* 0x000fe20000010000 */
[----:B------:R-:W-:-:S05]  /*01c0*/  ISETP.LE.U32.AND P1, PT, R9, UR5, PT ;  /* 0x0000000509007c0c */ /* 0x000fca000bf23070 */
[----:B01----:R-:W0:Y:S02]  /*01d0*/  LDS R7, [R0] ;  /* 0x0000000000077984 */ /* 0x003e240000000800 */
[----:B0-----:R-:W-:-:S05]  /*01e0*/  IMAD.IADD R7, R7, 0x1, R4 ;  /* 0x0000000107077824 */ /* 0x001fca00078e0204 */
[----:B------:R1:W-:Y:S01]  /*01f0*/  STS [R0], R7 ;  /* 0x0000000700007388 */ /* 0x0003e20000000800 */
[----:B------:R-:W-:Y:S06]  /*0200*/  BAR.SYNC.DEFER_BLOCKING 0x0 ;  /* 0x0000000000007b1d */ /* 0x000fec0000010000 */
[----:B------:R-:W-:Y:S05]  /*0210*/  @!P1 BRA `(.L_x_1) ;  /* 0xfffffffc00cc9947 */ /* 0x000fea000383ffff */
.L_x_0:
[----:B------:R-:W-:Y:S05]  /*0220*/  @P0 EXIT ;  /* 0x000000000000094d */ /* 0x000fea0003800000 */
[----:B------:R-:W2:Y:S04]  /*0230*/  LDS R5, [R0] ;  /* 0x0000000000057984 */ /* 0x000ea80000000800 */
[----:B--2---:R-:W-:Y:S01]  /*0240*/  STG.E desc[UR6][R2.64], R5 ;  /* 0x0000000502007986 */ /* 0x004fe2000c101906 */
[----:B------:R-:W-:Y:S05]  /*0250*/  EXIT ;  /* 0x000000000000794d */ /* 0x000fea0003800000 */
.L_x_2:
[----:B------:R-:W-:-:S00]  /*0260*/  BRA `(.L_x_2) ;  /* 0xfffffffc00fc7947 */ /* 0x000fc0000383ffff */
[----:B------:R-:W-:-:S00]  /*0270*/  NOP ;  /* 0x0000000000007918 */ /* 0x000fc00000000000 */
        /* <DEDUP_REMOVED lines=8> */
.L_x_3:


//--------------------- .nv.shared._Z10scanKernelPi --------------------------
	.section	.nv.shared._Z10scanKernelPi,"aw",@nobits
	.sectionflags	@""
	.align	4
.nv.shared._Z10scanKernelPi:
	.zero		5120


//--------------------- .nv.shared.reserved.0     --------------------------
	.section	.nv.shared.reserved.0,"aw",@nobits
	.weak		__nv_reservedSMEM_offset_0_alias
	.size		__nv_reservedSMEM_offset_0_alias, 0, 64
	.other		__nv_reservedSMEM_offset_0_alias,@"STO_CUDA_RESERVED_SHARED STV_DEFAULT"
__nv_reservedSMEM_offset_0_alias:
	.zero		0
	.zero		64


//--------------------- .nv.constant0._Z10scanKernelPi --------------------------
	.section	.nv.constant0._Z10scanKernelPi,"a",@progbits
	.sectionflags	@""
	.align	4
.nv.constant0._Z10scanKernelPi:
	.zero		904


//--------------------- SYMBOLS --------------------------

	.type		.nv.reservedSmem.offset0,@object
	.size		.nv.reservedSmem.offset0,0x4
	.type		.nv.reservedSmem.cap,@object
	.size		.nv.reservedSmem.cap,0x4
